//
// Generated by NVIDIA NVVM Compiler
//
// Compiler Build ID: CL-36424714
// Cuda compilation tools, release 13.0, V13.0.88
// Based on NVVM 20.0.0
//

.version 9.0
.target sm_100
.address_size 64

	// .globl	_Z7randomsjP17curandStateXORWOWPi
.global .align 4 .b8 precalc_xorwow_matrix[102400];
.global .align 4 .b8 precalc_xorwow_offset_matrix[102400];
.global .align 4 .b8 mrg32k3aM1[2304];
.global .align 4 .b8 mrg32k3aM2[2304];
.global .align 4 .b8 mrg32k3aM1SubSeq[2016];
.global .align 4 .b8 mrg32k3aM2SubSeq[2016];
.global .align 4 .b8 mrg32k3aM1Seq[2304];
.global .align 4 .b8 mrg32k3aM2Seq[2304];
.const .align 8 .b8 __cr_lgamma_table[72];

.visible .entry _Z7randomsjP17curandStateXORWOWPi(
	.param .u32 _Z7randomsjP17curandStateXORWOWPi_param_0,
	.param .u64 .ptr .align 1 _Z7randomsjP17curandStateXORWOWPi_param_1,
	.param .u64 .ptr .align 1 _Z7randomsjP17curandStateXORWOWPi_param_2
)
{
	.reg .pred 	%p<24>;
	.reg .b32 	%r<451>;
	.reg .b64 	%rd<22>;

	ld.param.u32 	%r203, [_Z7randomsjP17curandStateXORWOWPi_param_0];
	ld.param.u64 	%rd9, [_Z7randomsjP17curandStateXORWOWPi_param_1];
	ld.param.u64 	%rd8, [_Z7randomsjP17curandStateXORWOWPi_param_2];
	cvta.to.global.u64 	%rd10, %rd9;
	mov.u32 	%r204, %ctaid.x;
	cvt.u64.u32 	%rd1, %r204;
	mul.wide.u32 	%rd11, %r204, 48;
	add.s64 	%rd2, %rd10, %rd11;
	xor.b32  	%r205, %r203, -1429050551;
	mul.lo.s32 	%r1, %r205, 1099087573;
	add.s32 	%r206, %r1, -638133224;
	add.s32 	%r365, %r1, 123456789;
	st.global.v2.u32 	[%rd2], {%r206, %r365};
	xor.b32  	%r364, %r1, 362436069;
	mov.b32 	%r363, -123459836;
	st.global.v2.u32 	[%rd2+8], {%r364, %r363};
	add.s32 	%r361, %r1, 5783321;
	mov.b32 	%r362, -589760388;
	st.global.v2.u32 	[%rd2+16], {%r362, %r361};
	setp.eq.s32 	%p1, %r204, 0;
	@%p1 bra 	$L__BB0_42;
	mov.b32 	%r347, 0;
	mov.b32 	%r363, -123459836;
	mov.b32 	%r362, -589760388;
	mov.u64 	%rd21, %rd1;
$L__BB0_2:
	and.b64  	%rd4, %rd21, 3;
	setp.eq.s64 	%p2, %rd4, 0;
	@%p2 bra 	$L__BB0_41;
	mul.wide.u32 	%rd12, %r347, 3200;
	mov.u64 	%rd13, precalc_xorwow_matrix;
	add.s64 	%rd5, %rd13, %rd12;
	cvt.u32.u64 	%r11, %rd4;
	mov.b32 	%r348, 0;
$L__BB0_4:
	mov.b32 	%r361, 0;
	mov.u32 	%r362, %r361;
	mov.u32 	%r363, %r361;
	mov.u32 	%r364, %r361;
	mov.u32 	%r365, %r361;
	mov.u32 	%r354, %r361;
$L__BB0_5:
	mul.wide.u32 	%rd14, %r354, 4;
	add.s64 	%rd15, %rd2, %rd14;
	ld.global.u32 	%r19, [%rd15+4];
	shl.b32 	%r20, %r354, 5;
	mov.b32 	%r360, 0;
$L__BB0_6:
	.pragma "nounroll";
	shr.u32 	%r213, %r19, %r360;
	and.b32  	%r214, %r213, 1;
	setp.eq.b32 	%p3, %r214, 1;
	not.pred 	%p4, %p3;
	add.s32 	%r215, %r20, %r360;
	mul.lo.s32 	%r216, %r215, 5;
	mul.wide.u32 	%rd16, %r216, 4;
	add.s64 	%rd6, %rd5, %rd16;
	@%p4 bra 	$L__BB0_8;
	ld.global.u32 	%r217, [%rd6];
	xor.b32  	%r365, %r365, %r217;
	ld.global.u32 	%r218, [%rd6+4];
	xor.b32  	%r364, %r364, %r218;
	ld.global.u32 	%r219, [%rd6+8];
	xor.b32  	%r363, %r363, %r219;
	ld.global.u32 	%r220, [%rd6+12];
	xor.b32  	%r362, %r362, %r220;
	ld.global.u32 	%r221, [%rd6+16];
	xor.b32  	%r361, %r361, %r221;
$L__BB0_8:
	and.b32  	%r223, %r213, 2;
	setp.eq.s32 	%p5, %r223, 0;
	@%p5 bra 	$L__BB0_10;
	ld.global.u32 	%r224, [%rd6+20];
	xor.b32  	%r365, %r365, %r224;
	ld.global.u32 	%r225, [%rd6+24];
	xor.b32  	%r364, %r364, %r225;
	ld.global.u32 	%r226, [%rd6+28];
	xor.b32  	%r363, %r363, %r226;
	ld.global.u32 	%r227, [%rd6+32];
	xor.b32  	%r362, %r362, %r227;
	ld.global.u32 	%r228, [%rd6+36];
	xor.b32  	%r361, %r361, %r228;
$L__BB0_10:
	and.b32  	%r230, %r213, 4;
	setp.eq.s32 	%p6, %r230, 0;
	@%p6 bra 	$L__BB0_12;
	ld.global.u32 	%r231, [%rd6+40];
	xor.b32  	%r365, %r365, %r231;
	ld.global.u32 	%r232, [%rd6+44];
	xor.b32  	%r364, %r364, %r232;
	ld.global.u32 	%r233, [%rd6+48];
	xor.b32  	%r363, %r363, %r233;
	ld.global.u32 	%r234, [%rd6+52];
	xor.b32  	%r362, %r362, %r234;
	ld.global.u32 	%r235, [%rd6+56];
	xor.b32  	%r361, %r361, %r235;
$L__BB0_12:
	and.b32  	%r237, %r213, 8;
	setp.eq.s32 	%p7, %r237, 0;
	@%p7 bra 	$L__BB0_14;
	ld.global.u32 	%r238, [%rd6+60];
	xor.b32  	%r365, %r365, %r238;
	ld.global.u32 	%r239, [%rd6+64];
	xor.b32  	%r364, %r364, %r239;
	ld.global.u32 	%r240, [%rd6+68];
	xor.b32  	%r363, %r363, %r240;
	ld.global.u32 	%r241, [%rd6+72];
	xor.b32  	%r362, %r362, %r241;
	ld.global.u32 	%r242, [%rd6+76];
	xor.b32  	%r361, %r361, %r242;
$L__BB0_14:
	and.b32  	%r244, %r213, 16;
	setp.eq.s32 	%p8, %r244, 0;
	@%p8 bra 	$L__BB0_16;
	ld.global.u32 	%r245, [%rd6+80];
	xor.b32  	%r365, %r365, %r245;
	ld.global.u32 	%r246, [%rd6+84];
	xor.b32  	%r364, %r364, %r246;
	ld.global.u32 	%r247, [%rd6+88];
	xor.b32  	%r363, %r363, %r247;
	ld.global.u32 	%r248, [%rd6+92];
	xor.b32  	%r362, %r362, %r248;
	ld.global.u32 	%r249, [%rd6+96];
	xor.b32  	%r361, %r361, %r249;
$L__BB0_16:
	and.b32  	%r251, %r213, 32;
	setp.eq.s32 	%p9, %r251, 0;
	@%p9 bra 	$L__BB0_18;
	ld.global.u32 	%r252, [%rd6+100];
	xor.b32  	%r365, %r365, %r252;
	ld.global.u32 	%r253, [%rd6+104];
	xor.b32  	%r364, %r364, %r253;
	ld.global.u32 	%r254, [%rd6+108];
	xor.b32  	%r363, %r363, %r254;
	ld.global.u32 	%r255, [%rd6+112];
	xor.b32  	%r362, %r362, %r255;
	ld.global.u32 	%r256, [%rd6+116];
	xor.b32  	%r361, %r361, %r256;
$L__BB0_18:
	and.b32  	%r258, %r213, 64;
	setp.eq.s32 	%p10, %r258, 0;
	@%p10 bra 	$L__BB0_20;
	ld.global.u32 	%r259, [%rd6+120];
	xor.b32  	%r365, %r365, %r259;
	ld.global.u32 	%r260, [%rd6+124];
	xor.b32  	%r364, %r364, %r260;
	ld.global.u32 	%r261, [%rd6+128];
	xor.b32  	%r363, %r363, %r261;
	ld.global.u32 	%r262, [%rd6+132];
	xor.b32  	%r362, %r362, %r262;
	ld.global.u32 	%r263, [%rd6+136];
	xor.b32  	%r361, %r361, %r263;
$L__BB0_20:
	and.b32  	%r265, %r213, 128;
	setp.eq.s32 	%p11, %r265, 0;
	@%p11 bra 	$L__BB0_22;
	ld.global.u32 	%r266, [%rd6+140];
	xor.b32  	%r365, %r365, %r266;
	ld.global.u32 	%r267, [%rd6+144];
	xor.b32  	%r364, %r364, %r267;
	ld.global.u32 	%r268, [%rd6+148];
	xor.b32  	%r363, %r363, %r268;
	ld.global.u32 	%r269, [%rd6+152];
	xor.b32  	%r362, %r362, %r269;
	ld.global.u32 	%r270, [%rd6+156];
	xor.b32  	%r361, %r361, %r270;
$L__BB0_22:
	and.b32  	%r272, %r213, 256;
	setp.eq.s32 	%p12, %r272, 0;
	@%p12 bra 	$L__BB0_24;
	ld.global.u32 	%r273, [%rd6+160];
	xor.b32  	%r365, %r365, %r273;
	ld.global.u32 	%r274, [%rd6+164];
	xor.b32  	%r364, %r364, %r274;
	ld.global.u32 	%r275, [%rd6+168];
	xor.b32  	%r363, %r363, %r275;
	ld.global.u32 	%r276, [%rd6+172];
	xor.b32  	%r362, %r362, %r276;
	ld.global.u32 	%r277, [%rd6+176];
	xor.b32  	%r361, %r361, %r277;
$L__BB0_24:
	and.b32  	%r279, %r213, 512;
	setp.eq.s32 	%p13, %r279, 0;
	@%p13 bra 	$L__BB0_26;
	ld.global.u32 	%r280, [%rd6+180];
	xor.b32  	%r365, %r365, %r280;
	ld.global.u32 	%r281, [%rd6+184];
	xor.b32  	%r364, %r364, %r281;
	ld.global.u32 	%r282, [%rd6+188];
	xor.b32  	%r363, %r363, %r282;
	ld.global.u32 	%r283, [%rd6+192];
	xor.b32  	%r362, %r362, %r283;
	ld.global.u32 	%r284, [%rd6+196];
	xor.b32  	%r361, %r361, %r284;
$L__BB0_26:
	and.b32  	%r286, %r213, 1024;
	setp.eq.s32 	%p14, %r286, 0;
	@%p14 bra 	$L__BB0_28;
	ld.global.u32 	%r287, [%rd6+200];
	xor.b32  	%r365, %r365, %r287;
	ld.global.u32 	%r288, [%rd6+204];
	xor.b32  	%r364, %r364, %r288;
	ld.global.u32 	%r289, [%rd6+208];
	xor.b32  	%r363, %r363, %r289;
	ld.global.u32 	%r290, [%rd6+212];
	xor.b32  	%r362, %r362, %r290;
	ld.global.u32 	%r291, [%rd6+216];
	xor.b32  	%r361, %r361, %r291;
$L__BB0_28:
	and.b32  	%r293, %r213, 2048;
	setp.eq.s32 	%p15, %r293, 0;
	@%p15 bra 	$L__BB0_30;
	ld.global.u32 	%r294, [%rd6+220];
	xor.b32  	%r365, %r365, %r294;
	ld.global.u32 	%r295, [%rd6+224];
	xor.b32  	%r364, %r364, %r295;
	ld.global.u32 	%r296, [%rd6+228];
	xor.b32  	%r363, %r363, %r296;
	ld.global.u32 	%r297, [%rd6+232];
	xor.b32  	%r362, %r362, %r297;
	ld.global.u32 	%r298, [%rd6+236];
	xor.b32  	%r361, %r361, %r298;
$L__BB0_30:
	and.b32  	%r300, %r213, 4096;
	setp.eq.s32 	%p16, %r300, 0;
	@%p16 bra 	$L__BB0_32;
	ld.global.u32 	%r301, [%rd6+240];
	xor.b32  	%r365, %r365, %r301;
	ld.global.u32 	%r302, [%rd6+244];
	xor.b32  	%r364, %r364, %r302;
	ld.global.u32 	%r303, [%rd6+248];
	xor.b32  	%r363, %r363, %r303;
	ld.global.u32 	%r304, [%rd6+252];
	xor.b32  	%r362, %r362, %r304;
	ld.global.u32 	%r305, [%rd6+256];
	xor.b32  	%r361, %r361, %r305;
$L__BB0_32:
	and.b32  	%r307, %r213, 8192;
	setp.eq.s32 	%p17, %r307, 0;
	@%p17 bra 	$L__BB0_34;
	ld.global.u32 	%r308, [%rd6+260];
	xor.b32  	%r365, %r365, %r308;
	ld.global.u32 	%r309, [%rd6+264];
	xor.b32  	%r364, %r364, %r309;
	ld.global.u32 	%r310, [%rd6+268];
	xor.b32  	%r363, %r363, %r310;
	ld.global.u32 	%r311, [%rd6+272];
	xor.b32  	%r362, %r362, %r311;
	ld.global.u32 	%r312, [%rd6+276];
	xor.b32  	%r361, %r361, %r312;
$L__BB0_34:
	and.b32  	%r314, %r213, 16384;
	setp.eq.s32 	%p18, %r314, 0;
	@%p18 bra 	$L__BB0_36;
	ld.global.u32 	%r315, [%rd6+280];
	xor.b32  	%r365, %r365, %r315;
	ld.global.u32 	%r316, [%rd6+284];
	xor.b32  	%r364, %r364, %r316;
	ld.global.u32 	%r317, [%rd6+288];
	xor.b32  	%r363, %r363, %r317;
	ld.global.u32 	%r318, [%rd6+292];
	xor.b32  	%r362, %r362, %r318;
	ld.global.u32 	%r319, [%rd6+296];
	xor.b32  	%r361, %r361, %r319;
$L__BB0_36:
	and.b32  	%r321, %r213, 32768;
	setp.eq.s32 	%p19, %r321, 0;
	@%p19 bra 	$L__BB0_38;
	ld.global.u32 	%r322, [%rd6+300];
	xor.b32  	%r365, %r365, %r322;
	ld.global.u32 	%r323, [%rd6+304];
	xor.b32  	%r364, %r364, %r323;
	ld.global.u32 	%r324, [%rd6+308];
	xor.b32  	%r363, %r363, %r324;
	ld.global.u32 	%r325, [%rd6+312];
	xor.b32  	%r362, %r362, %r325;
	ld.global.u32 	%r326, [%rd6+316];
	xor.b32  	%r361, %r361, %r326;
$L__BB0_38:
	add.s32 	%r360, %r360, 16;
	setp.ne.s32 	%p20, %r360, 32;
	@%p20 bra 	$L__BB0_6;
	mad.lo.s32 	%r327, %r354, -31, %r20;
	add.s32 	%r354, %r327, 1;
	setp.ne.s32 	%p21, %r354, 5;
	@%p21 bra 	$L__BB0_5;
	st.global.u32 	[%rd2+4], %r365;
	st.global.u32 	[%rd2+8], %r364;
	st.global.u32 	[%rd2+12], %r363;
	st.global.u32 	[%rd2+16], %r362;
	st.global.u32 	[%rd2+20], %r361;
	add.s32 	%r348, %r348, 1;
	setp.lt.u32 	%p22, %r348, %r11;
	@%p22 bra 	$L__BB0_4;
$L__BB0_41:
	shr.u64 	%rd7, %rd21, 2;
	add.s32 	%r347, %r347, 1;
	setp.gt.u64 	%p23, %rd21, 3;
	mov.u64 	%rd21, %rd7;
	@%p23 bra 	$L__BB0_2;
$L__BB0_42:
	cvta.to.global.u64 	%rd17, %rd8;
	mov.b32 	%r328, 0;
	st.global.v2.u32 	[%rd2+24], {%r328, %r328};
	st.global.u32 	[%rd2+32], %r328;
	mov.b64 	%rd18, 0;
	st.global.u64 	[%rd2+40], %rd18;
	shr.u32 	%r329, %r365, 2;
	xor.b32  	%r330, %r329, %r365;
	st.global.v2.u32 	[%rd2+8], {%r363, %r362};
	shl.b32 	%r331, %r361, 4;
	shl.b32 	%r332, %r330, 1;
	xor.b32  	%r333, %r332, %r331;
	xor.b32  	%r334, %r333, %r330;
	xor.b32  	%r335, %r334, %r361;
	st.global.v2.u32 	[%rd2+16], {%r361, %r335};
	add.s32 	%r336, %r1, -637770787;
	st.global.v2.u32 	[%rd2], {%r336, %r364};
	add.s32 	%r337, %r335, %r336;
	mul.hi.u32 	%r338, %r337, 274877907;
	shr.u32 	%r339, %r338, 7;
	mul.lo.s32 	%r340, %r339, 2000;
	sub.s32 	%r341, %r337, %r340;
	shl.b64 	%rd19, %rd1, 2;
	add.s64 	%rd20, %rd17, %rd19;
	st.global.u32 	[%rd20], %r341;
	ret;

}


// ===== COMPILED SASS (sm_100) =====

	.target	sm_100

	.elftype	@"ET_EXEC"


//--------------------- .note.nv.tkinfo           --------------------------
	.section	.note.nv.tkinfo,"",@"SHT_NOTE"
	.sectionflags	@"SHF_NOTE_NV_TKINFO"
	.tkinfo
        /*0018*/ 	.word	0x00000002
        /*0030*/ 	.string	""
        /*0030*/ 	.string	"ptxas"
        /*0030*/ 	.string	"Cuda compilation tools, release 13.0, V13.0.88"
        /*0030*/ 	.string	"Build cuda_13.0.r13.0/compiler.36424714_0"
        /*0030*/ 	.string	"-arch sm_100 -m 64 "



//--------------------- .note.nv.cuinfo           --------------------------
	.section	.note.nv.cuinfo,"",@"SHT_NOTE"
	.sectionflags	@"SHF_NOTE_NV_CUINFO"
        /*0018*/ 	.short	0x0002
        /*001a*/ 	.short	0x0064
        /*001c*/ 	.short	0x0082
	.zero		2


//--------------------- .nv.info                  --------------------------
	.section	.nv.info,"",@"SHT_CUDA_INFO"
	.align	4


	//----- nvinfo : EIATTR_REGCOUNT
	.align		4
        /*0000*/ 	.byte	0x04, 0x2f
        /*0002*/ 	.short	(.L_10 - .L_9)
	.align		4
.L_9:
        /*0004*/ 	.word	index@(_Z7randomsjP17curandStateXORWOWPi)
        /*0008*/ 	.word	0x0000001f


	//----- nvinfo : EIATTR_FRAME_SIZE
	.align		4
.L_10:
        /*000c*/ 	.byte	0x04, 0x11
        /*000e*/ 	.short	(.L_12 - .L_11)
	.align		4
.L_11:
        /*0010*/ 	.word	index@(_Z7randomsjP17curandStateXORWOWPi)
        /*0014*/ 	.word	0x00000000


	//----- nvinfo : EIATTR_MIN_STACK_SIZE
	.align		4
.L_12:
        /*0018*/ 	.byte	0x04, 0x12
        /*001a*/ 	.short	(.L_14 - .L_13)
	.align		4
.L_13:
        /*001c*/ 	.word	index@(_Z7randomsjP17curandStateXORWOWPi)
        /*0020*/ 	.word	0x00000000
.L_14:


//--------------------- .nv.compat                --------------------------
	.section	.nv.compat,"",@"SHT_CUDA_COMPAT_INFO"
	.align	4
        /*0000*/ 	.byte	0x02, 0x09, 0x00, 0x00, 0x02, 0x02, 0x01, 0x00, 0x02, 0x05, 0x05, 0x00, 0x03, 0x07, 0x01, 0x01
        /*0010*/ 	.byte	0x02, 0x03, 0x00, 0x00, 0x02, 0x06, 0x01, 0x00, 0x04, 0x0b, 0x08, 0x00, 0x09, 0x00, 0x00, 0x00
        /*0020*/ 	.byte	0x00, 0x00, 0x00, 0x00


//--------------------- .nv.info._Z7randomsjP17curandStateXORWOWPi --------------------------
	.section	.nv.info._Z7randomsjP17curandStateXORWOWPi,"",@"SHT_CUDA_INFO"
	.sectionflags	@""
	.align	4


	//----- nvinfo : EIATTR_CUDA_API_VERSION
	.align		4
        /*0000*/ 	.byte	0x04, 0x37
        /*0002*/ 	.short	(.L_16 - .L_15)
.L_15:
        /*0004*/ 	.word	0x00000082


	//----- nvinfo : EIATTR_KPARAM_INFO
	.align		4
.L_16:
        /*0008*/ 	.byte	0x04, 0x17
        /*000a*/ 	.short	(.L_18 - .L_17)
.L_17:
        /*000c*/ 	.word	0x00000000
        /*0010*/ 	.short	0x0002
        /*0012*/ 	.short	0x0010
        /*0014*/ 	.byte	0x00, 0xf5, 0x21, 0x00


	//----- nvinfo : EIATTR_KPARAM_INFO
	.align		4
.L_18:
        /*0018*/ 	.byte	0x04, 0x17
        /*001a*/ 	.short	(.L_20 - .L_19)
.L_19:
        /*001c*/ 	.word	0x00000000
        /*0020*/ 	.short	0x0001
        /*0022*/ 	.short	0x0008
        /*0024*/ 	.byte	0x00, 0xf5, 0x21, 0x00


	//----- nvinfo : EIATTR_KPARAM_INFO
	.align		4
.L_20:
        /*0028*/ 	.byte	0x04, 0x17
        /*002a*/ 	.short	(.L_22 - .L_21)
.L_21:
        /*002c*/ 	.word	0x00000000
        /*0030*/ 	.short	0x0000
        /*0032*/ 	.short	0x0000
        /*0034*/ 	.byte	0x00, 0xf0, 0x11, 0x00


	//----- nvinfo : EIATTR_SPARSE_MMA_MASK
	.align		4
.L_22:
        /*0038*/ 	.byte	0x03, 0x50
        /*003a*/ 	.short	0x0000


	//----- nvinfo : EIATTR_MAXREG_COUNT
	.align		4
        /*003c*/ 	.byte	0x03, 0x1b
        /*003e*/ 	.short	0x00ff


	//----- nvinfo : EIATTR_MERCURY_ISA_VERSION
	.align		4
        /*0040*/ 	.byte	0x03, 0x5f
        /*0042*/ 	.short	0x0101


	//----- nvinfo : EIATTR_VRC_CTA_INIT_COUNT
	.align		4
        /*0044*/ 	.byte	0x02, 0x4a
	.zero		1
	.zero		1


	//----- nvinfo : EIATTR_EXIT_INSTR_OFFSETS
	.align		4
        /*0048*/ 	.byte	0x04, 0x1c
        /*004a*/ 	.short	(.L_24 - .L_23)


	//   ....[0]....
.L_23:
        /*004c*/ 	.word	0x000010a0


	//----- nvinfo : EIATTR_CBANK_PARAM_SIZE
	.align		4
.L_24:
        /*0050*/ 	.byte	0x03, 0x19
        /*0052*/ 	.short	0x0018


	//----- nvinfo : EIATTR_PARAM_CBANK
	.align		4
        /*0054*/ 	.byte	0x04, 0x0a
        /*0056*/ 	.short	(.L_26 - .L_25)
	.align		4
.L_25:
        /*0058*/ 	.word	index@(.nv.constant0._Z7randomsjP17curandStateXORWOWPi)
        /*005c*/ 	.short	0x0380
        /*005e*/ 	.short	0x0018


	//----- nvinfo : EIATTR_SW_WAR
	.align		4
.L_26:
        /*0060*/ 	.byte	0x04, 0x36
        /*0062*/ 	.short	(.L_28 - .L_27)
.L_27:
        /*0064*/ 	.word	0x00000008
.L_28:


//--------------------- .nv.callgraph             --------------------------
	.section	.nv.callgraph,"",@"SHT_CUDA_CALLGRAPH"
	.align	4
	.sectionentsize	8
	.align		4
        /*0000*/ 	.word	0x00000000
	.align		4
        /*0004*/ 	.word	0xffffffff
	.align		4
        /*0008*/ 	.word	0x00000000
	.align		4
        /*000c*/ 	.word	0xfffffffe
	.align		4
        /*0010*/ 	.word	0x00000000
	.align		4
        /*0014*/ 	.word	0xfffffffd
	.align		4
        /*0018*/ 	.word	0x00000000
	.align		4
        /*001c*/ 	.word	0xfffffffc


//--------------------- .nv.constant4             --------------------------
	.section	.nv.constant4,"a",@progbits
	.align	8
	.align		8
.nv.constant4:
        /*0000*/ 	.dword	precalc_xorwow_matrix
	.align		8
        /*0008*/ 	.dword	precalc_xorwow_offset_matrix
	.align		8
        /*0010*/ 	.dword	mrg32k3aM1
	.align		8
        /*0018*/ 	.dword	mrg32k3aM2
	.align		8
        /*0020*/ 	.dword	mrg32k3aM1SubSeq
	.align		8
        /*0028*/ 	.dword	mrg32k3aM2SubSeq
	.align		8
        /*0030*/ 	.dword	mrg32k3aM1Seq
	.align		8
        /*0038*/ 	.dword	mrg32k3aM2Seq


//--------------------- .nv.constant3             --------------------------
	.section	.nv.constant3,"a",@progbits
	.align	8
.nv.constant3:
	.type		__cr_lgamma_table,@object
	.size		__cr_lgamma_table,(.L_8 - __cr_lgamma_table)
__cr_lgamma_table:
        /*0000*/ 	.byte	0x00, 0x00, 0x00, 0x00, 0x00, 0x00, 0x00, 0x00, 0x00, 0x00, 0x00, 0x00, 0x00, 0x00, 0x00, 0x00
        /*0010*/ 	.byte	0xef, 0x39, 0xfa, 0xfe, 0x42, 0x2e, 0xe6, 0x3f, 0x02, 0x20, 0x2a, 0xfa, 0x0b, 0xab, 0xfc, 0x3f
        /*0020*/ 	.byte	0xf9, 0x2c, 0x92, 0x7c, 0xa7, 0x6c, 0x09, 0x40, 0xc9, 0x79, 0x44, 0x3c, 0x64, 0x26, 0x13, 0x40
        /*0030*/ 	.byte	0xca, 0x01, 0xcf, 0x3a, 0x27, 0x51, 0x1a, 0x40, 0x30, 0xcc, 0x2d, 0xf3, 0xe1, 0x0c, 0x21, 0x40
        /*0040*/ 	.byte	0x0d, 0xb7, 0xfc, 0x82, 0x8e, 0x35, 0x25, 0x40
.L_8:


//--------------------- .text._Z7randomsjP17curandStateXORWOWPi --------------------------
	.section	.text._Z7randomsjP17curandStateXORWOWPi,"ax",@progbits
	.align	128
        .global         _Z7randomsjP17curandStateXORWOWPi
        .type           _Z7randomsjP17curandStateXORWOWPi,@function
        .size           _Z7randomsjP17curandStateXORWOWPi,(.L_x_7 - _Z7randomsjP17curandStateXORWOWPi)
        .other          _Z7randomsjP17curandStateXORWOWPi,@"STO_CUDA_ENTRY STV_DEFAULT"
_Z7randomsjP17curandStateXORWOWPi:
.text._Z7randomsjP17curandStateXORWOWPi:
[----:B------:R-:W-:Y:S08]  /*0000*/  LDC R1, c[0x0][0x37c] ;  /* 0x0000df00ff017b82 */ /* 0x000ff00000000800 */
[----:B------:R-:W0:Y:S01]  /*0010*/  LDC R2, c[0x0][0x380] ;  /* 0x0000e000ff027b82 */ /* 0x000e220000000800 */
[----:B------:R-:W1:Y:S01]  /*0020*/  S2R R0, SR_CTAID.X ;  /* 0x0000000000007919 */ /* 0x000e620000002500 */
[----:B------:R-:W2:Y:S01]  /*0030*/  LDCU.64 UR6, c[0x0][0x358] ;  /* 0x00006b00ff0677ac */ /* 0x000ea20008000a00 */
[----:B------:R-:W-:-:S02]  /*0040*/  IMAD.MOV.U32 R13, RZ, RZ, -0x75bd8fc ;  /* 0xf8a42704ff0d7424 */ /* 0x000fc400078e00ff */
[----:B------:R-:W-:Y:S02]  /*0050*/  IMAD.MOV.U32 R10, RZ, RZ, -0x23270784 ;  /* 0xdcd8f87cff0a7424 */ /* 0x000fe400078e00ff */
[----:B------:R-:W-:Y:S01]  /*0060*/  IMAD.MOV.U32 R3, RZ, RZ, -0x75bd8fc ;  /* 0xf8a42704ff037424 */ /* 0x000fe200078e00ff */
[----:B------:R-:W3:Y:S01]  /*0070*/  LDC.64 R8, c[0x0][0x388] ;  /* 0x0000e200ff087b82 */ /* 0x000ee20000000a00 */
[----:B------:R-:W-:Y:S01]  /*0080*/  IMAD.MOV.U32 R6, RZ, RZ, -0x23270784 ;  /* 0xdcd8f87cff067424 */ /* 0x000fe200078e00ff */
[----:B0-----:R-:W-:-:S05]  /*0090*/  LOP3.LUT R2, R2, 0xaad26b49, RZ, 0x3c, !PT ;  /* 0xaad26b4902027812 */ /* 0x001fca00078e3cff */
[----:B------:R-:W-:Y:S01]  /*00a0*/  IMAD R5, R2, 0x4182bed5, RZ ;  /* 0x4182bed502057824 */ /* 0x000fe200078e02ff */
[----:B-1----:R-:W-:-:S03]  /*00b0*/  ISETP.NE.AND P0, PT, R0, RZ, PT ;  /* 0x000000ff0000720c */ /* 0x002fc60003f05270 */
[C---:B------:R-:W-:Y:S01]  /*00c0*/  VIADD R7, R5.reuse, 0x583f19 ;  /* 0x00583f1905077836 */ /* 0x040fe20000000000 */
[C---:B------:R-:W-:Y:S01]  /*00d0*/  LOP3.LUT R2, R5.reuse, 0x159a55e5, RZ, 0x3c, !PT ;  /* 0x159a55e505027812 */ /* 0x040fe200078e3cff */
[----:B------:R-:W-:Y:S02]  /*00e0*/  VIADD R4, R5, 0xd9f6dc18 ;  /* 0xd9f6dc1805047836 */ /* 0x000fe40000000000 */
[----:B---3--:R-:W-:-:S04]  /*00f0*/  IMAD.WIDE.U32 R8, R0, 0x30, R8 ;  /* 0x0000003000087825 */ /* 0x008fc800078e0008 */
[----:B------:R-:W-:Y:S02]  /*0100*/  VIADD R5, R5, 0x75bcd15 ;  /* 0x075bcd1505057836 */ /* 0x000fe40000000000 */
[----:B------:R-:W-:Y:S02]  /*0110*/  IMAD.MOV.U32 R12, RZ, RZ, R2 ;  /* 0x000000ffff0c7224 */ /* 0x000fe400078e0002 */
[----:B------:R-:W-:Y:S01]  /*0120*/  IMAD.MOV.U32 R11, RZ, RZ, R7 ;  /* 0x000000ffff0b7224 */ /* 0x000fe200078e0007 */
[----:B--2---:R0:W-:Y:S04]  /*0130*/  STG.E.64 desc[UR6][R8.64], R4 ;  /* 0x0000000408007986 */ /* 0x0041e8000c101b06 */
[----:B------:R0:W-:Y:S04]  /*0140*/  STG.E.64 desc[UR6][R8.64+0x8], R12 ;  /* 0x0000080c08007986 */ /* 0x0001e8000c101b06 */
[----:B------:R0:W-:Y:S01]  /*0150*/  STG.E.64 desc[UR6][R8.64+0x10], R10 ;  /* 0x0000100a08007986 */ /* 0x0001e2000c101b06 */
[----:B------:R-:W-:Y:S05]  /*0160*/  @!P0 BRA `(.L_x_0) ;  /* 0x0000000c00548947 */ /* 0x000fea0003800000 */
[----:B0-----:R-:W-:Y:S02]  /*0170*/  IMAD.MOV.U32 R4, RZ, RZ, RZ ;  /* 0x000000ffff047224 */ /* 0x001fe400078e00ff */
[----:B------:R-:W-:Y:S02]  /*0180*/  IMAD.MOV.U32 R12, RZ, RZ, R0 ;  /* 0x000000ffff0c7224 */ /* 0x000fe400078e0000 */
[----:B------:R-:W-:Y:S02]  /*0190*/  IMAD.MOV.U32 R13, RZ, RZ, RZ ;  /* 0x000000ffff0d7224 */ /* 0x000fe400078e00ff */
[----:B------:R-:W-:Y:S02]  /*01a0*/  IMAD.MOV.U32 R3, RZ, RZ, -0x75bd8fc ;  /* 0xf8a42704ff037424 */ /* 0x000fe400078e00ff */
[----:B------:R-:W-:-:S07]  /*01b0*/  IMAD.MOV.U32 R6, RZ, RZ, -0x23270784 ;  /* 0xdcd8f87cff067424 */ /* 0x000fce00078e00ff */
.L_x_5:
[----:B------:R-:W-:-:S04]  /*01c0*/  LOP3.LUT R8, R12, 0x3, RZ, 0xc0, !PT ;  /* 0x000000030c087812 */ /* 0x000fc800078ec0ff */
[----:B------:R-:W-:-:S04]  /*01d0*/  ISETP.NE.U32.AND P0, PT, R8, RZ, PT ;  /* 0x000000ff0800720c */ /* 0x000fc80003f05070 */
[----:B------:R-:W-:-:S13]  /*01e0*/  ISETP.NE.AND.EX P0, PT, RZ, RZ, PT, P0 ;  /* 0x000000ffff00720c */ /* 0x000fda0003f05300 */
[----:B0-----:R-:W-:Y:S05]  /*01f0*/  @!P0 BRA `(.L_x_1) ;  /* 0x0000000c00188947 */ /* 0x001fea0003800000 */
[----:B------:R-:W0:Y:S01]  /*0200*/  LDC.64 R8, c[0x4][RZ] ;  /* 0x01000000ff087b82 */ /* 0x000e220000000a00 */
[----:B------:R-:W-:Y:S01]  /*0210*/  UMOV UR4, URZ ;  /* 0x000000ff00047c82 */ /* 0x000fe20008000000 */
[----:B0-----:R-:W-:-:S07]  /*0220*/  IMAD.WIDE.U32 R8, R4, 0xc80, R8 ;  /* 0x00000c8004087825 */ /* 0x001fce00078e0008 */
.L_x_4:
[----:B------:R-:W-:Y:S01]  /*0230*/  IMAD.MOV.U32 R14, RZ, RZ, RZ ;  /* 0x000000ffff0e7224 */ /* 0x000fe200078e00ff */
[----:B0-----:R-:W-:Y:S02]  /*0240*/  CS2R R6, SRZ ;  /* 0x0000000000067805 */ /* 0x001fe4000001ff00 */
[----:B------:R-:W-:Y:S01]  /*0250*/  CS2R R2, SRZ ;  /* 0x0000000000027805 */ /* 0x000fe2000001ff00 */
[----:B------:R-:W-:-:S07]  /*0260*/  IMAD.MOV.U32 R5, RZ, RZ, RZ ;  /* 0x000000ffff057224 */ /* 0x000fce00078e00ff */
.L_x_3:
[----:B------:R-:W0:Y:S02]  /*0270*/  LDC.64 R10, c[0x0][0x388] ;  /* 0x0000e200ff0a7b82 */ /* 0x000e240000000a00 */
[----:B0-----:R-:W-:-:S04]  /*0280*/  IMAD.WIDE.U32 R10, R0, 0x30, R10 ;  /* 0x00000030000a7825 */ /* 0x001fc800078e000a */
[----:B------:R-:W-:-:S05]  /*0290*/  IMAD.WIDE.U32 R10, R14, 0x4, R10 ;  /* 0x000000040e0a7825 */ /* 0x000fca00078e000a */
[----:B------:R0:W5:Y:S01]  /*02a0*/  LDG.E R15, desc[UR6][R10.64+0x4] ;  /* 0x000004060a0f7981 */ /* 0x000162000c1e1900 */
[----:B------:R-:W-:-:S07]  /*02b0*/  IMAD.MOV.U32 R16, RZ, RZ, RZ ;  /* 0x000000ffff107224 */ /* 0x000fce00078e00ff */
.L_x_2:
[----:B-----5:R-:W-:Y:S01]  /*02c0*/  SHF.R.U32.HI R23, RZ, R16, R15 ;  /* 0x00000010ff177219 */ /* 0x020fe2000001160f */
[----:B0-----:R-:W-:-:S03]  /*02d0*/  IMAD.SHL.U32 R11, R14, 0x20, RZ ;  /* 0x000000200e0b7824 */ /* 0x001fc600078e00ff */
[----:B------:R-:W-:Y:S01]  /*02e0*/  LOP3.LUT R17, R23, 0x1, RZ, 0xc0, !PT ;  /* 0x0000000117117812 */ /* 0x000fe200078ec0ff */
[----:B------:R-:W-:-:S03]  /*02f0*/  IMAD.IADD R10, R11, 0x1, R16 ;  /* 0x000000010b0a7824 */ /* 0x000fc600078e0210 */
[----:B------:R-:W-:Y:S01]  /*0300*/  ISETP.NE.U32.AND P0, PT, R17, 0x1, PT ;  /* 0x000000011100780c */ /* 0x000fe20003f05070 */
[----:B------:R-:W-:-:S03]  /*0310*/  IMAD R11, R10, 0x5, RZ ;  /* 0x000000050a0b7824 */ /* 0x000fc600078e02ff */
[----:B------:R-:W-:Y:S01]  /*0320*/  R2P PR, R23, 0x7e ;  /* 0x0000007e17007804 */ /* 0x000fe20000000000 */
[----:B------:R-:W-:-:S08]  /*0330*/  IMAD.WIDE.U32 R10, R11, 0x4, R8 ;  /* 0x000000040b0a7825 */ /* 0x000fd000078e0008 */
[----:B------:R-:W2:Y:S04]  /*0340*/  @!P0 LDG.E R18, desc[UR6][R10.64+0x10] ;  /* 0x000010060a128981 */ /* 0x000ea8000c1e1900 */
[----:B------:R-:W3:Y:S04]  /*0350*/  @P1 LDG.E R20, desc[UR6][R10.64+0x24] ;  /* 0x000024060a141981 */ /* 0x000ee8000c1e1900 */
[----:B------:R-:W4:Y:S04]  /*0360*/  @P2 LDG.E R22, desc[UR6][R10.64+0x38] ;  /* 0x000038060a162981 */ /* 0x000f28000c1e1900 */
[----:B------:R-:W4:Y:S04]  /*0370*/  @P3 LDG.E R24, desc[UR6][R10.64+0x4c] ;  /* 0x00004c060a183981 */ /* 0x000f28000c1e1900 */
[----:B------:R-:W4:Y:S04]  /*0380*/  @P4 LDG.E R26, desc[UR6][R10.64+0x60] ;  /* 0x000060060a1a4981 */ /* 0x000f28000c1e1900 */
[----:B------:R-:W4:Y:S04]  /*0390*/  @!P0 LDG.E R17, desc[UR6][R10.64+0x4] ;  /* 0x000004060a118981 */ /* 0x000f28000c1e1900 */
[----:B------:R-:W4:Y:S04]  /*03a0*/  @!P0 LDG.E R19, desc[UR6][R10.64+0xc] ;  /* 0x00000c060a138981 */ /* 0x000f28000c1e1900 */
[----:B------:R-:W4:Y:S04]  /*03b0*/  @P1 LDG.E R21, desc[UR6][R10.64+0x18] ;  /* 0x000018060a151981 */ /* 0x000f28000c1e1900 */
[----:B------:R-:W4:Y:S04]  /*03c0*/  @P3 LDG.E R25, desc[UR6][R10.64+0x40] ;  /* 0x000040060a193981 */ /* 0x000f28000c1e1900 */
[----:B------:R-:W4:Y:S04]  /*03d0*/  @P5 LDG.E R27, desc[UR6][R10.64+0x70] ;  /* 0x000070060a1b5981 */ /* 0x000f28000c1e1900 */
[----:B------:R-:W4:Y:S01]  /*03e0*/  @P6 LDG.E R28, desc[UR6][R10.64+0x88] ;  /* 0x000088060a1c6981 */ /* 0x000f22000c1e1900 */
[----:B--2---:R-:W-:-:S03]  /*03f0*/  @!P0 LOP3.LUT R7, R7, R18, RZ, 0x3c, !PT ;  /* 0x0000001207078212 */ /* 0x004fc600078e3cff */
[----:B------:R-:W2:Y:S01]  /*0400*/  @!P0 LDG.E R18, desc[UR6][R10.64] ;  /* 0x000000060a128981 */ /* 0x000ea2000c1e1900 */
[----:B---3--:R-:W-:-:S03]  /*0410*/  @P1 LOP3.LUT R7, R7, R20, RZ, 0x3c, !PT ;  /* 0x0000001407071212 */ /* 0x008fc600078e3cff */
[----:B------:R-:W3:Y:S01]  /*0420*/  @!P0 LDG.E R20, desc[UR6][R10.64+0x8] ;  /* 0x000008060a148981 */ /* 0x000ee2000c1e1900 */
[----:B----4-:R-:W-:-:S03]  /*0430*/  @P2 LOP3.LUT R7, R7, R22, RZ, 0x3c, !PT ;  /* 0x0000001607072212 */ /* 0x010fc600078e3cff */
[----:B------:R-:W4:Y:S01]  /*0440*/  @P1 LDG.E R22, desc[UR6][R10.64+0x14] ;  /* 0x000014060a161981 */ /* 0x000f22000c1e1900 */
[----:B------:R-:W-:-:S03]  /*0450*/  @P3 LOP3.LUT R7, R7, R24, RZ, 0x3c, !PT ;  /* 0x0000001807073212 */ /* 0x000fc600078e3cff */
[----:B------:R-:W4:Y:S01]  /*0460*/  @P5 LDG.E R24, desc[UR6][R10.64+0x74] ;  /* 0x000074060a185981 */ /* 0x000f22000c1e1900 */
[----:B------:R-:W-:-:S03]  /*0470*/  @P4 LOP3.LUT R7, R7, R26, RZ, 0x3c, !PT ;  /* 0x0000001a07074212 */ /* 0x000fc600078e3cff */
[----:B------:R-:W4:Y:S01]  /*0480*/  @P3 LDG.E R26, desc[UR6][R10.64+0x44] ;  /* 0x000044060a1a3981 */ /* 0x000f22000c1e1900 */
[----:B------:R-:W-:-:S03]  /*0490*/  @!P0 LOP3.LUT R2, R2, R17, RZ, 0x3c, !PT ;  /* 0x0000001102028212 */ /* 0x000fc600078e3cff */
[----:B------:R-:W4:Y:S01]  /*04a0*/  @P1 LDG.E R17, desc[UR6][R10.64+0x20] ;  /* 0x000020060a111981 */ /* 0x000f22000c1e1900 */
[----:B------:R-:W-:-:S03]  /*04b0*/  @!P0 LOP3.LUT R6, R6, R19, RZ, 0x3c, !PT ;  /* 0x0000001306068212 */ /* 0x000fc600078e3cff */
[----:B------:R-:W4:Y:S01]  /*04c0*/  @P2 LDG.E R19, desc[UR6][R10.64+0x2c] ;  /* 0x00002c060a132981 */ /* 0x000f22000c1e1900 */
[----:B------:R-:W-:-:S03]  /*04d0*/  @P1 LOP3.LUT R2, R2, R21, RZ, 0x3c, !PT ;  /* 0x0000001502021212 */ /* 0x000fc600078e3cff */
[----:B------:R-:W4:Y:S01]  /*04e0*/  @P2 LDG.E R21, desc[UR6][R10.64+0x34] ;  /* 0x000034060a152981 */ /* 0x000f22000c1e1900 */
[----:B--2---:R-:W-:-:S03]  /*04f0*/  @!P0 LOP3.LUT R5, R5, R18, RZ, 0x3c, !PT ;  /* 0x0000001205058212 */ /* 0x004fc600078e3cff */
[----:B------:R-:W2:Y:S01]  /*0500*/  @P1 LDG.E R18, desc[UR6][R10.64+0x1c] ;  /* 0x00001c060a121981 */ /* 0x000ea2000c1e1900 */
[----:B---3--:R-:W-:-:S03]  /*0510*/  @!P0 LOP3.LUT R3, R3, R20, RZ, 0x3c, !PT ;  /* 0x0000001403038212 */ /* 0x008fc600078e3cff */
[----:B------:R-:W3:Y:S01]  /*0520*/  @P2 LDG.E R20, desc[UR6][R10.64+0x28] ;  /* 0x000028060a142981 */ /* 0x000ee2000c1e1900 */
[----:B----4-:R-:W-:-:S03]  /*0530*/  @P1 LOP3.LUT R5, R5, R22, RZ, 0x3c, !PT ;  /* 0x0000001605051212 */ /* 0x010fc600078e3cff */
[----:B------:R-:W4:Y:S01]  /*0540*/  @P2 LDG.E R22, desc[UR6][R10.64+0x30] ;  /* 0x000030060a162981 */ /* 0x000f22000c1e1900 */
[----:B------:R-:W-:-:S03]  /*0550*/  @P5 LOP3.LUT R7, R7, R24, RZ, 0x3c, !PT ;  /* 0x0000001807075212 */ /* 0x000fc600078e3cff */
[----:B------:R-:W4:Y:S01]  /*0560*/  @P3 LDG.E R24, desc[UR6][R10.64+0x3c] ;  /* 0x00003c060a183981 */ /* 0x000f22000c1e1900 */
[----:B------:R-:W-:-:S03]  /*0570*/  @P1 LOP3.LUT R6, R6, R17, RZ, 0x3c, !PT ;  /* 0x0000001106061212 */ /* 0x000fc600078e3cff */
[----:B------:R-:W4:Y:S01]  /*0580*/  @P3 LDG.E R17, desc[UR6][R10.64+0x48] ;  /* 0x000048060a113981 */ /* 0x000f22000c1e1900 */
[----:B------:R-:W-:-:S03]  /*0590*/  @P2 LOP3.LUT R2, R2, R19, RZ, 0x3c, !PT ;  /* 0x0000001302022212 */ /* 0x000fc600078e3cff */
[----:B------:R-:W4:Y:S01]  /*05a0*/  @P4 LDG.E R19, desc[UR6][R10.64+0x54] ;  /* 0x000054060a134981 */ /* 0x000f22000c1e1900 */
[----:B------:R-:W-:Y:S02]  /*05b0*/  @P2 LOP3.LUT R6, R6, R21, RZ, 0x3c, !PT ;  /* 0x0000001506062212 */ /* 0x000fe400078e3cff */
[----:B------:R-:W-:Y:S01]  /*05c0*/  @P3 LOP3.LUT R2, R2, R25, RZ, 0x3c, !PT ;  /* 0x0000001902023212 */ /* 0x000fe200078e3cff */
[----:B------:R-:W4:Y:S04]  /*05d0*/  @P4 LDG.E R21, desc[UR6][R10.64+0x5c] ;  /* 0x00005c060a154981 */ /* 0x000f28000c1e1900 */
[----:B------:R-:W4:Y:S01]  /*05e0*/  @P5 LDG.E R25, desc[UR6][R10.64+0x68] ;  /* 0x000068060a195981 */ /* 0x000f22000c1e1900 */
[----:B--2---:R-:W-:-:S03]  /*05f0*/  @P1 LOP3.LUT R3, R3, R18, RZ, 0x3c, !PT ;  /* 0x0000001203031212 */ /* 0x004fc600078e3cff */
[----:B------:R-:W2:Y:S01]  /*0600*/  @P4 LDG.E R18, desc[UR6][R10.64+0x50] ;  /* 0x000050060a124981 */ /* 0x000ea2000c1e1900 */
[----:B---3--:R-:W-:-:S03]  /*0610*/  @P2 LOP3.LUT R5, R5, R20, RZ, 0x3c, !PT ;  /* 0x0000001405052212 */ /* 0x008fc600078e3cff */
[----:B------:R-:W3:Y:S01]  /*0620*/  @P4 LDG.E R20, desc[UR6][R10.64+0x58] ;  /* 0x000058060a144981 */ /* 0x000ee2000c1e1900 */
[----:B----4-:R-:W-:-:S03]  /*0630*/  @P2 LOP3.LUT R3, R3, R22, RZ, 0x3c, !PT ;  /* 0x0000001603032212 */ /* 0x010fc600078e3cff */
[----:B------:R-:W4:Y:S01]  /*0640*/  @P5 LDG.E R22, desc[UR6][R10.64+0x64] ;  /* 0x000064060a165981 */ /* 0x000f22000c1e1900 */
[----:B------:R-:W-:-:S03]  /*0650*/  @P3 LOP3.LUT R5, R5, R24, RZ, 0x3c, !PT ;  /* 0x0000001805053212 */ /* 0x000fc600078e3cff */
[----:B------:R-:W4:Y:S01]  /*0660*/  @P5 LDG.E R24, desc[UR6][R10.64+0x6c] ;  /* 0x00006c060a185981 */ /* 0x000f22000c1e1900 */
[----:B------:R-:W-:Y:S02]  /*0670*/  LOP3.LUT P0, RZ, R23, 0x80, RZ, 0xc0, !PT ;  /* 0x0000008017ff7812 */ /* 0x000fe4000780c0ff */
[----:B------:R-:W-:Y:S02]  /*0680*/  @P3 LOP3.LUT R3, R3, R26, RZ, 0x3c, !PT ;  /* 0x0000001a03033212 */ /* 0x000fe400078e3cff */
[----:B------:R-:W-:Y:S02]  /*0690*/  @P3 LOP3.LUT R6, R6, R17, RZ, 0x3c, !PT ;  /* 0x0000001106063212 */ /* 0x000fe400078e3cff */
[----:B------:R-:W4:Y:S01]  /*06a0*/  @P6 LDG.E R17, desc[UR6][R10.64+0x7c] ;  /* 0x00007c060a116981 */ /* 0x000f22000c1e1900 */
[----:B------:R-:W-:-:S03]  /*06b0*/  @P4 LOP3.LUT R2, R2, R19, RZ, 0x3c, !PT ;  /* 0x0000001302024212 */ /* 0x000fc600078e3cff */
[----:B------:R-:W4:Y:S01]  /*06c0*/  @P6 LDG.E R19, desc[UR6][R10.64+0x84] ;  /* 0x000084060a136981 */ /* 0x000f22000c1e1900 */
[----:B------:R-:W-:-:S03]  /*06d0*/  @P4 LOP3.LUT R6, R6, R21, RZ, 0x3c, !PT ;  /* 0x0000001506064212 */ /* 0x000fc600078e3cff */
[----:B------:R-:W4:Y:S01]  /*06e0*/  @P0 LDG.E R26, desc[UR6][R10.64+0x9c] ;  /* 0x00009c060a1a0981 */ /* 0x000f22000c1e1900 */
[----:B------:R-:W-:-:S03]  /*06f0*/  @P5 LOP3.LUT R2, R2, R25, RZ, 0x3c, !PT ;  /* 0x0000001902025212 */ /* 0x000fc600078e3cff */
        /* <DEDUP_REMOVED lines=10> */
[----:B------:R-:W-:Y:S02]  /*07a0*/  @P5 LOP3.LUT R6, R6, R27, RZ, 0x3c, !PT ;  /* 0x0000001b06065212 */ /* 0x000fe400078e3cff */
[----:B------:R-:W-:Y:S02]  /*07b0*/  @P6 LOP3.LUT R7, R7, R28, RZ, 0x3c, !PT ;  /* 0x0000001c07076212 */ /* 0x000fe400078e3cff */
[----:B------:R-:W-:Y:S02]  /*07c0*/  @P6 LOP3.LUT R2, R2, R17, RZ, 0x3c, !PT ;  /* 0x0000001102026212 */ /* 0x000fe400078e3cff */
[----:B------:R-:W-:Y:S02]  /*07d0*/  @P6 LOP3.LUT R6, R6, R19, RZ, 0x3c, !PT ;  /* 0x0000001306066212 */ /* 0x000fe400078e3cff */
[----:B------:R-:W-:Y:S02]  /*07e0*/  @P0 LOP3.LUT R7, R7, R26, RZ, 0x3c, !PT ;  /* 0x0000001a07070212 */ /* 0x000fe400078e3cff */
[----:B------:R-:W-:-:S02]  /*07f0*/  @P0 LOP3.LUT R2, R2, R21, RZ, 0x3c, !PT ;  /* 0x0000001502020212 */ /* 0x000fc400078e3cff */
[----:B------:R-:W-:Y:S02]  /*0800*/  @P0 LOP3.LUT R6, R6, R25, RZ, 0x3c, !PT ;  /* 0x0000001906060212 */ /* 0x000fe400078e3cff */
[----:B--2---:R-:W-:Y:S02]  /*0810*/  @P6 LOP3.LUT R5, R5, R18, RZ, 0x3c, !PT ;  /* 0x0000001205056212 */ /* 0x004fe400078e3cff */
[----:B---3--:R-:W-:Y:S02]  /*0820*/  @P6 LOP3.LUT R3, R3, R20, RZ, 0x3c, !PT ;  /* 0x0000001403036212 */ /* 0x008fe400078e3cff */
[----:B----4-:R-:W-:Y:S02]  /*0830*/  @P0 LOP3.LUT R5, R5, R22, RZ, 0x3c, !PT ;  /* 0x0000001605050212 */ /* 0x010fe400078e3cff */
[----:B------:R-:W-:Y:S02]  /*0840*/  @P0 LOP3.LUT R3, R3, R24, RZ, 0x3c, !PT ;  /* 0x0000001803030212 */ /* 0x000fe400078e3cff */
[----:B------:R-:W-:-:S13]  /*0850*/  R2P PR, R23.B1, 0x7f ;  /* 0x0000007f17007804 */ /* 0x000fda0000001000 */
[----:B------:R-:W2:Y:S04]  /*0860*/  @P0 LDG.E R18, desc[UR6][R10.64+0xa0] ;  /* 0x0000a0060a120981 */ /* 0x000ea8000c1e1900 */
[----:B------:R-:W3:Y:S04]  /*0870*/  @P0 LDG.E R19, desc[UR6][R10.64+0xa4] ;  /* 0x0000a4060a130981 */ /* 0x000ee8000c1e1900 */
[----:B------:R-:W4:Y:S04]  /*0880*/  @P0 LDG.E R20, desc[UR6][R10.64+0xa8] ;  /* 0x0000a8060a140981 */ /* 0x000f28000c1e1900 */
[----:B------:R-:W4:Y:S04]  /*0890*/  @P0 LDG.E R21, desc[UR6][R10.64+0xac] ;  /* 0x0000ac060a150981 */ /* 0x000f28000c1e1900 */
[----:B------:R-:W4:Y:S04]  /*08a0*/  @P0 LDG.E R22, desc[UR6][R10.64+0xb0] ;  /* 0x0000b0060a160981 */ /* 0x000f28000c1e1900 */
[----:B------:R-:W4:Y:S04]  /*08b0*/  @P1 LDG.E R24, desc[UR6][R10.64+0xb4] ;  /* 0x0000b4060a181981 */ /* 0x000f28000c1e1900 */
[----:B------:R-:W4:Y:S04]  /*08c0*/  @P1 LDG.E R26, desc[UR6][R10.64+0xbc] ;  /* 0x0000bc060a1a1981 */ /* 0x000f28000c1e1900 */
[----:B------:R-:W4:Y:S04]  /*08d0*/  @P1 LDG.E R17, desc[UR6][R10.64+0xc0] ;  /* 0x0000c0060a111981 */ /* 0x000f28000c1e1900 */
        /* <DEDUP_REMOVED lines=14> */
[----:B------:R-:W-:Y:S02]  /*09c0*/  LOP3.LUT P0, RZ, R23, 0x8000, RZ, 0xc0, !PT ;  /* 0x0000800017ff7812 */ /* 0x000fe4000780c0ff */
[----:B------:R-:W-:Y:S01]  /*09d0*/  @P1 LOP3.LUT R3, R3, R26, RZ, 0x3c, !PT ;  /* 0x0000001a03031212 */ /* 0x000fe200078e3cff */
[----:B------:R-:W4:Y:S01]  /*09e0*/  @P3 LDG.E R23, desc[UR6][R10.64+0xe0] ;  /* 0x0000e0060a173981 */ /* 0x000f22000c1e1900 */
[----:B------:R-:W-:-:S03]  /*09f0*/  @P1 LOP3.LUT R6, R6, R17, RZ, 0x3c, !PT ;  /* 0x0000001106061212 */ /* 0x000fc600078e3cff */
[----:B------:R-:W4:Y:S04]  /*0a00*/  @P3 LDG.E R26, desc[UR6][R10.64+0xdc] ;  /* 0x0000dc060a1a3981 */ /* 0x000f28000c1e1900 */
[----:B------:R-:W4:Y:S01]  /*0a10*/  @P3 LDG.E R17, desc[UR6][R10.64+0xe8] ;  /* 0x0000e8060a113981 */ /* 0x000f22000c1e1900 */
[----:B------:R-:W-:-:S03]  /*0a20*/  @P1 LOP3.LUT R2, R2, R25, RZ, 0x3c, !PT ;  /* 0x0000001902021212 */ /* 0x000fc600078e3cff */
        /* <DEDUP_REMOVED lines=41> */
[----:B------:R-:W-:-:S05]  /*0cc0*/  VIADD R16, R16, 0x10 ;  /* 0x0000001010107836 */ /* 0x000fca0000000000 */
[----:B------:R-:W-:Y:S02]  /*0cd0*/  ISETP.NE.AND P1, PT, R16, 0x20, PT ;  /* 0x000000201000780c */ /* 0x000fe40003f25270 */
[----:B--2---:R-:W-:Y:S02]  /*0ce0*/  @P5 LOP3.LUT R7, R7, R18, RZ, 0x3c, !PT ;  /* 0x0000001207075212 */ /* 0x004fe400078e3cff */
[----:B---3--:R-:W-:Y:S02]  /*0cf0*/  @P6 LOP3.LUT R2, R2, R19, RZ, 0x3c, !PT ;  /* 0x0000001302026212 */ /* 0x008fe400078e3cff */
[----:B----4-:R-:W-:Y:S02]  /*0d00*/  @P6 LOP3.LUT R5, R5, R20, RZ, 0x3c, !PT ;  /* 0x0000001405056212 */ /* 0x010fe400078e3cff */
[----:B------:R-:W-:Y:S02]  /*0d10*/  @P6 LOP3.LUT R6, R6, R21, RZ, 0x3c, !PT ;  /* 0x0000001506066212 */ /* 0x000fe400078e3cff */
[----:B------:R-:W-:-:S02]  /*0d20*/  @P6 LOP3.LUT R3, R3, R22, RZ, 0x3c, !PT ;  /* 0x0000001603036212 */ /* 0x000fc400078e3cff */
[----:B------:R-:W-:Y:S02]  /*0d30*/  @P6 LOP3.LUT R7, R7, R24, RZ, 0x3c, !PT ;  /* 0x0000001807076212 */ /* 0x000fe400078e3cff */
[----:B------:R-:W-:Y:S02]  /*0d40*/  @P0 LOP3.LUT R3, R3, R28, RZ, 0x3c, !PT ;  /* 0x0000001c03030212 */ /* 0x000fe400078e3cff */
[----:B------:R-:W-:Y:S02]  /*0d50*/  @P0 LOP3.LUT R7, R7, R25, RZ, 0x3c, !PT ;  /* 0x0000001907070212 */ /* 0x000fe400078e3cff */
[----:B------:R-:W-:Y:S02]  /*0d60*/  @P0 LOP3.LUT R5, R5, R26, RZ, 0x3c, !PT ;  /* 0x0000001a05050212 */ /* 0x000fe400078e3cff */
[----:B------:R-:W-:Y:S02]  /*0d70*/  @P0 LOP3.LUT R6, R6, R23, RZ, 0x3c, !PT ;  /* 0x0000001706060212 */ /* 0x000fe400078e3cff */
[----:B------:R-:W-:Y:S01]  /*0d80*/  @P0 LOP3.LUT R2, R2, R17, RZ, 0x3c, !PT ;  /* 0x0000001102020212 */ /* 0x000fe200078e3cff */
[----:B------:R-:W-:Y:S06]  /*0d90*/  @P1 BRA `(.L_x_2) ;  /* 0xfffffff400481947 */ /* 0x000fec000383ffff */
[----:B------:R-:W-:-:S05]  /*0da0*/  VIADD R14, R14, 0x1 ;  /* 0x000000010e0e7836 */ /* 0x000fca0000000000 */
[----:B------:R-:W-:-:S13]  /*0db0*/  ISETP.NE.AND P0, PT, R14, 0x5, PT ;  /* 0x000000050e00780c */ /* 0x000fda0003f05270 */
[----:B------:R-:W-:Y:S05]  /*0dc0*/  @P0 BRA `(.L_x_3) ;  /* 0xfffffff400280947 */ /* 0x000fea000383ffff */
[----:B------:R-:W0:Y:S01]  /*0dd0*/  LDC.64 R10, c[0x0][0x388] ;  /* 0x0000e200ff0a7b82 */ /* 0x000e220000000a00 */
[----:B------:R-:W-:Y:S01]  /*0de0*/  UIADD3 UR4, UPT, UPT, UR4, 0x1, URZ ;  /* 0x0000000104047890 */ /* 0x000fe2000fffe0ff */
[----:B------:R-:W-:-:S05]  /*0df0*/  LOP3.LUT R14, R12, 0x3, RZ, 0xc0, !PT ;  /* 0x000000030c0e7812 */ /* 0x000fca00078ec0ff */
[----:B------:R-:W-:Y:S01]  /*0e00*/  ISETP.LE.U32.AND P0, PT, R14, UR4, PT ;  /* 0x000000040e007c0c */ /* 0x000fe2000bf03070 */
[----:B0-----:R-:W-:-:S05]  /*0e10*/  IMAD.WIDE.U32 R10, R0, 0x30, R10 ;  /* 0x00000030000a7825 */ /* 0x001fca00078e000a */
[----:B------:R0:W-:Y:S04]  /*0e20*/  STG.E desc[UR6][R10.64+0x4], R5 ;  /* 0x000004050a007986 */ /* 0x0001e8000c101906 */
[----:B------:R0:W-:Y:S04]  /*0e30*/  STG.E.64 desc[UR6][R10.64+0x8], R2 ;  /* 0x000008020a007986 */ /* 0x0001e8000c101b06 */
[----:B------:R0:W-:Y:S01]  /*0e40*/  STG.E.64 desc[UR6][R10.64+0x10], R6 ;  /* 0x000010060a007986 */ /* 0x0001e2000c101b06 */
[----:B------:R-:W-:Y:S05]  /*0e50*/  @!P0 BRA `(.L_x_4) ;  /* 0xfffffff000f48947 */ /* 0x000fea000383ffff */
.L_x_1:
[----:B------:R-:W-:Y:S01]  /*0e60*/  ISETP.GT.U32.AND P0, PT, R12, 0x3, PT ;  /* 0x000000030c00780c */ /* 0x000fe20003f04070 */
[----:B------:R-:W-:Y:S01]  /*0e70*/  VIADD R4, R4, 0x1 ;  /* 0x0000000104047836 */ /* 0x000fe20000000000 */
[--C-:B------:R-:W-:Y:S02]  /*0e80*/  SHF.R.U64 R12, R12, 0x2, R13.reuse ;  /* 0x000000020c0c7819 */ /* 0x100fe4000000120d */
[----:B------:R-:W-:Y:S02]  /*0e90*/  ISETP.GT.U32.AND.EX P0, PT, R13, RZ, PT, P0 ;  /* 0x000000ff0d00720c */ /* 0x000fe40003f04100 */
[----:B------:R-:W-:-:S11]  /*0ea0*/  SHF.R.U32.HI R13, RZ, 0x2, R13 ;  /* 0x00000002ff0d7819 */ /* 0x000fd6000001160d */
[----:B------:R-:W-:Y:S05]  /*0eb0*/  @P0 BRA `(.L_x_5) ;  /* 0xfffffff000c00947 */ /* 0x000fea000383ffff */
.L_x_0:
[----:B0-----:R-:W0:Y:S01]  /*0ec0*/  LDC R11, c[0x0][0x380] ;  /* 0x0000e000ff0b7b82 */ /* 0x001e220000000800 */
[----:B------:R-:W-:Y:S01]  /*0ed0*/  SHF.R.U32.HI R4, RZ, 0x2, R5 ;  /* 0x00000002ff047819 */ /* 0x000fe20000011605 */
[----:B------:R-:W-:-:S03]  /*0ee0*/  IMAD.MOV.U32 R14, RZ, RZ, R7 ;  /* 0x000000ffff0e7224 */ /* 0x000fc600078e0007 */
[----:B------:R-:W-:-:S03]  /*0ef0*/  LOP3.LUT R10, R4, R5, RZ, 0x3c, !PT ;  /* 0x00000005040a7212 */ /* 0x000fc600078e3cff */
[----:B------:R-:W1:Y:S02]  /*0f00*/  LDC.64 R4, c[0x0][0x390] ;  /* 0x0000e400ff047b82 */ /* 0x000e640000000a00 */
[----:B------:R-:W-:-:S06]  /*0f10*/  IMAD.SHL.U32 R12, R10, 0x2, RZ ;  /* 0x000000020a0c7824 */ /* 0x000fcc00078e00ff */
[----:B------:R-:W2:Y:S01]  /*0f20*/  LDC.64 R8, c[0x0][0x388] ;  /* 0x0000e200ff087b82 */ /* 0x000ea20000000a00 */
[----:B0-----:R-:W-:Y:S01]  /*0f30*/  LOP3.LUT R13, R11, 0xaad26b49, RZ, 0x3c, !PT ;  /* 0xaad26b490b0d7812 */ /* 0x001fe200078e3cff */
[----:B------:R-:W-:-:S04]  /*0f40*/  IMAD.SHL.U32 R11, R7, 0x10, RZ ;  /* 0x00000010070b7824 */ /* 0x000fc800078e00ff */
[----:B------:R-:W-:Y:S01]  /*0f50*/  IMAD R13, R13, 0x4182bed5, RZ ;  /* 0x4182bed50d0d7824 */ /* 0x000fe200078e02ff */
[----:B------:R-:W-:Y:S02]  /*0f60*/  LOP3.LUT R12, R10, R12, R11, 0x96, !PT ;  /* 0x0000000c0a0c7212 */ /* 0x000fe400078e960b */
[----:B-1----:R-:W-:Y:S01]  /*0f70*/  LEA R4, P0, R0, R4, 0x2 ;  /* 0x0000000400047211 */ /* 0x002fe200078010ff */
[----:B------:R-:W-:Y:S01]  /*0f80*/  VIADD R10, R13, 0xd9fc63dd ;  /* 0xd9fc63dd0d0a7836 */ /* 0x000fe20000000000 */
[----:B------:R-:W-:Y:S01]  /*0f90*/  LOP3.LUT R15, R12, R7, RZ, 0x3c, !PT ;  /* 0x000000070c0f7212 */ /* 0x000fe200078e3cff */
[----:B------:R-:W-:Y:S01]  /*0fa0*/  IMAD.MOV.U32 R12, RZ, RZ, R3 ;  /* 0x000000ffff0c7224 */ /* 0x000fe200078e0003 */
[----:B------:R-:W-:Y:S01]  /*0fb0*/  LEA.HI.X R5, R0, R5, RZ, 0x2, P0 ;  /* 0x0000000500057211 */ /* 0x000fe200000f14ff */
[----:B------:R-:W-:Y:S02]  /*0fc0*/  IMAD.MOV.U32 R13, RZ, RZ, R6 ;  /* 0x000000ffff0d7224 */ /* 0x000fe400078e0006 */
[----:B------:R-:W-:-:S02]  /*0fd0*/  IMAD.IADD R11, R15, 0x1, R10 ;  /* 0x000000010f0b7824 */ /* 0x000fc400078e020a */
[----:B--2---:R-:W-:-:S04]  /*0fe0*/  IMAD.WIDE.U32 R8, R0, 0x30, R8 ;  /* 0x0000003000087825 */ /* 0x004fc800078e0008 */
[----:B------:R-:W-:Y:S01]  /*0ff0*/  IMAD.HI.U32 R3, R11, 0x10624dd3, RZ ;  /* 0x10624dd30b037827 */ /* 0x000fe200078e00ff */
[----:B------:R-:W-:Y:S04]  /*1000*/  STG.E.64 desc[UR6][R8.64+0x8], R12 ;  /* 0x0000080c08007986 */ /* 0x000fe8000c101b06 */
[----:B------:R-:W-:Y:S01]  /*1010*/  SHF.R.U32.HI R6, RZ, 0x7, R3 ;  /* 0x00000007ff067819 */ /* 0x000fe20000011603 */
[----:B------:R-:W-:Y:S04]  /*1020*/  STG.E.64 desc[UR6][R8.64+0x10], R14 ;  /* 0x0000100e08007986 */ /* 0x000fe8000c101b06 */
[----:B------:R-:W-:Y:S01]  /*1030*/  IMAD R3, R6, -0x7d0, R11 ;  /* 0xfffff83006037824 */ /* 0x000fe200078e020b */
[----:B------:R-:W-:Y:S01]  /*1040*/  STG.E.64 desc[UR6][R8.64+0x18], RZ ;  /* 0x000018ff08007986 */ /* 0x000fe2000c101b06 */
[----:B------:R-:W-:-:S03]  /*1050*/  IMAD.MOV.U32 R11, RZ, RZ, R2 ;  /* 0x000000ffff0b7224 */ /* 0x000fc600078e0002 */
[----:B------:R-:W-:Y:S04]  /*1060*/  STG.E desc[UR6][R8.64+0x20], RZ ;  /* 0x000020ff08007986 */ /* 0x000fe8000c101906 */
[----:B------:R-:W-:Y:S04]  /*1070*/  STG.E.64 desc[UR6][R8.64+0x28], RZ ;  /* 0x000028ff08007986 */ /* 0x000fe8000c101b06 */
[----:B------:R-:W-:Y:S04]  /*1080*/  STG.E.64 desc[UR6][R8.64], R10 ;  /* 0x0000000a08007986 */ /* 0x000fe8000c101b06 */
[----:B------:R-:W-:Y:S01]  /*1090*/  STG.E desc[UR6][R4.64], R3 ;  /* 0x0000000304007986 */ /* 0x000fe2000c101906 */
[----:B------:R-:W-:Y:S05]  /*10a0*/  EXIT ;  /* 0x000000000000794d */ /* 0x000fea0003800000 */
.L_x_6:
[----:B------:R-:W-:-:S00]  /*10b0*/  BRA `(.L_x_6) ;  /* 0xfffffffc00fc7947 */ /* 0x000fc0000383ffff */
[----:B------:R-:W-:-:S00]  /*10c0*/  NOP ;  /* 0x0000000000007918 */ /* 0x000fc00000000000 */
        /* <DEDUP_REMOVED lines=11> */
.L_x_7:


//--------------------- .nv.global.init           --------------------------
	.section	.nv.global.init,"aw",@progbits
	.align	4
.nv.global.init:
	.type		mrg32k3aM1SubSeq,@object
	.size		mrg32k3aM1SubSeq,(mrg32k3aM2SubSeq - mrg32k3aM1SubSeq)
mrg32k3aM1SubSeq:
        /*0000*/ 	.byte	0x0b, 0xcc, 0xee, 0x04, 0x73, 0x29, 0x8b, 0x6f, 0xf6, 0x53, 0x03, 0xf6, 0x23, 0xf6, 0xea, 0xda
        /* <DEDUP_REMOVED lines=125> */
	.type		mrg32k3aM2SubSeq,@object
	.size		mrg32k3aM2SubSeq,(mrg32k3aM1 - mrg32k3aM2SubSeq)
mrg32k3aM2SubSeq:
        /* <DEDUP_REMOVED lines=126> */
	.type		mrg32k3aM1,@object
	.size		mrg32k3aM1,(mrg32k3aM1Seq - mrg32k3aM1)
mrg32k3aM1:
        /* <DEDUP_REMOVED lines=144> */
	.type		mrg32k3aM1Seq,@object
	.size		mrg32k3aM1Seq,(mrg32k3aM2 - mrg32k3aM1Seq)
mrg32k3aM1Seq:
        /* <DEDUP_REMOVED lines=144> */
	.type		mrg32k3aM2,@object
	.size		mrg32k3aM2,(mrg32k3aM2Seq - mrg32k3aM2)
mrg32k3aM2:
        /* <DEDUP_REMOVED lines=144> */
	.type		mrg32k3aM2Seq,@object
	.size		mrg32k3aM2Seq,(precalc_xorwow_matrix - mrg32k3aM2Seq)
mrg32k3aM2Seq:
        /* <DEDUP_REMOVED lines=144> */
	.type		precalc_xorwow_matrix,@object
	.size		precalc_xorwow_matrix,(precalc_xorwow_offset_matrix - precalc_xorwow_matrix)
precalc_xorwow_matrix:
        /* <DEDUP_REMOVED lines=6400> */
	.type		precalc_xorwow_offset_matrix,@object
	.size		precalc_xorwow_offset_matrix,(.L_1 - precalc_xorwow_offset_matrix)
precalc_xorwow_offset_matrix:
        /* <DEDUP_REMOVED lines=6400> */
.L_1:


//--------------------- .nv.shared.reserved.0     --------------------------
	.section	.nv.shared.reserved.0,"aw",@nobits
	.weak		__nv_reservedSMEM_offset_0_alias
	.size		__nv_reservedSMEM_offset_0_alias, 0, 64
	.other		__nv_reservedSMEM_offset_0_alias,@"STO_CUDA_RESERVED_SHARED STV_DEFAULT"
__nv_reservedSMEM_offset_0_alias:
	.zero		0
	.zero		64


//--------------------- .nv.constant0._Z7randomsjP17curandStateXORWOWPi --------------------------
	.section	.nv.constant0._Z7randomsjP17curandStateXORWOWPi,"a",@progbits
	.sectionflags	@""
	.align	4
.nv.constant0._Z7randomsjP17curandStateXORWOWPi:
	.zero		920


//--------------------- SYMBOLS --------------------------

	.type		.nv.reservedSmem.offset0,@object
	.size		.nv.reservedSmem.offset0,0x4
